	.headerflags	@"EF_CUDA_TEXMODE_UNIFIED EF_CUDA_64BIT_ADDRESS EF_CUDA_SM86 EF_CUDA_VIRTUAL_SM(EF_CUDA_SM86)"
	.elftype	@"ET_EXEC"


//--------------------- .nv.info                  --------------------------
	.section	.nv.info,"",@"SHT_CUDA_INFO"
	.align	4


	//----- nvinfo : EIATTR_REGCOUNT
	.align		4
        /*0000*/ 	.byte	0x04, 0x2f
        /*0002*/ 	.short	(.L_1 - .L_0)
	.align		4
.L_0:
        /*0004*/ 	.word	index@(triton_)
        /*0008*/ 	.word	0x00000019


	//----- nvinfo : EIATTR_MAX_STACK_SIZE
	.align		4
.L_1:
        /*000c*/ 	.byte	0x04, 0x23
        /*000e*/ 	.short	(.L_3 - .L_2)
	.align		4
.L_2:
        /*0010*/ 	.word	index@(triton_)
        /*0014*/ 	.word	0x00000000


	//----- nvinfo : EIATTR_MIN_STACK_SIZE
	.align		4
.L_3:
        /*0018*/ 	.byte	0x04, 0x12
        /*001a*/ 	.short	(.L_5 - .L_4)
	.align		4
.L_4:
        /*001c*/ 	.word	index@(triton_)
        /*0020*/ 	.word	0x00000000


	//----- nvinfo : EIATTR_FRAME_SIZE
	.align		4
.L_5:
        /*0024*/ 	.byte	0x04, 0x11
        /*0026*/ 	.short	(.L_7 - .L_6)
	.align		4
.L_6:
        /*0028*/ 	.word	index@(triton_)
        /*002c*/ 	.word	0x00000000
.L_7:


//--------------------- .nv.info.triton_          --------------------------
	.section	.nv.info.triton_,"",@"SHT_CUDA_INFO"
	.align	4


	//----- nvinfo : EIATTR_CUDA_API_VERSION
	.align		4
        /*0000*/ 	.byte	0x04, 0x37
        /*0002*/ 	.short	(.L_9 - .L_8)
.L_8:
        /*0004*/ 	.word	0x0000007b


	//----- nvinfo : EIATTR_SW2861232_WAR
	.align		4
.L_9:
        /*0008*/ 	.byte	0x01, 0x35
	.zero		2


	//----- nvinfo : EIATTR_PARAM_CBANK
	.align		4
        /*000c*/ 	.byte	0x04, 0x0a
        /*000e*/ 	.short	(.L_11 - .L_10)
	.align		4
.L_10:
        /*0010*/ 	.word	index@(.nv.constant0.triton_)
        /*0014*/ 	.short	0x0160
        /*0016*/ 	.short	0x0020


	//----- nvinfo : EIATTR_CBANK_PARAM_SIZE
	.align		4
.L_11:
        /*0018*/ 	.byte	0x03, 0x19
        /*001a*/ 	.short	0x0020


	//----- nvinfo : EIATTR_KPARAM_INFO
	.align		4
        /*001c*/ 	.byte	0x04, 0x17
        /*001e*/ 	.short	(.L_13 - .L_12)
.L_12:
        /*0020*/ 	.word	0x00000000
        /*0024*/ 	.short	0x0004
        /*0026*/ 	.short	0x001c
        /*0028*/ 	.byte	0x00, 0xf0, 0x11, 0x00


	//----- nvinfo : EIATTR_KPARAM_INFO
	.align		4
.L_13:
        /*002c*/ 	.byte	0x04, 0x17
        /*002e*/ 	.short	(.L_15 - .L_14)
.L_14:
        /*0030*/ 	.word	0x00000000
        /*0034*/ 	.short	0x0003
        /*0036*/ 	.short	0x0018
        /*0038*/ 	.byte	0x00, 0xf0, 0x11, 0x00


	//----- nvinfo : EIATTR_KPARAM_INFO
	.align		4
.L_15:
        /*003c*/ 	.byte	0x04, 0x17
        /*003e*/ 	.short	(.L_17 - .L_16)
.L_16:
        /*0040*/ 	.word	0x00000000
        /*0044*/ 	.short	0x0002
        /*0046*/ 	.short	0x0010
        /*0048*/ 	.byte	0x00, 0xf0, 0x21, 0x00


	//----- nvinfo : EIATTR_KPARAM_INFO
	.align		4
.L_17:
        /*004c*/ 	.byte	0x04, 0x17
        /*004e*/ 	.short	(.L_19 - .L_18)
.L_18:
        /*0050*/ 	.word	0x00000000
        /*0054*/ 	.short	0x0001
        /*0056*/ 	.short	0x0008
        /*0058*/ 	.byte	0x00, 0xf0, 0x21, 0x00


	//----- nvinfo : EIATTR_KPARAM_INFO
	.align		4
.L_19:
        /*005c*/ 	.byte	0x04, 0x17
        /*005e*/ 	.short	(.L_21 - .L_20)
.L_20:
        /*0060*/ 	.word	0x00000000
        /*0064*/ 	.short	0x0000
        /*0066*/ 	.short	0x0000
        /*0068*/ 	.byte	0x00, 0xf0, 0x21, 0x00


	//----- nvinfo : EIATTR_MAXREG_COUNT
	.align		4
.L_21:
        /*006c*/ 	.byte	0x03, 0x1b
        /*006e*/ 	.short	0x00ff


	//----- nvinfo : EIATTR_COOP_GROUP_MASK_REGIDS
	.align		4
        /*0070*/ 	.byte	0x04, 0x29
        /*0072*/ 	.short	(.L_23 - .L_22)


	//   ....[0]....
.L_22:
        /*0074*/ 	.word	0xffffffff


	//   ....[1]....
        /*0078*/ 	.word	0xffffffff


	//   ....[2]....
        /*007c*/ 	.word	0xffffffff


	//   ....[3]....
        /*0080*/ 	.word	0xffffffff


	//   ....[4]....
        /*0084*/ 	.word	0xffffffff


	//   ....[5]....
        /*0088*/ 	.word	0xffffffff


	//   ....[6]....
        /*008c*/ 	.word	0xffffffff


	//   ....[7]....
        /*0090*/ 	.word	0xffffffff


	//----- nvinfo : EIATTR_COOP_GROUP_INSTR_OFFSETS
	.align		4
.L_23:
        /*0094*/ 	.byte	0x04, 0x28
        /*0096*/ 	.short	(.L_25 - .L_24)


	//   ....[0]....
.L_24:
        /*0098*/ 	.word	0x000002c0


	//   ....[1]....
        /*009c*/ 	.word	0x00000300


	//   ....[2]....
        /*00a0*/ 	.word	0x00000380


	//   ....[3]....
        /*00a4*/ 	.word	0x000003a0


	//   ....[4]....
        /*00a8*/ 	.word	0x00000530


	//   ....[5]....
        /*00ac*/ 	.word	0x00000550


	//   ....[6]....
        /*00b0*/ 	.word	0x000005a0


	//   ....[7]....
        /*00b4*/ 	.word	0x000005d0


	//----- nvinfo : EIATTR_EXIT_INSTR_OFFSETS
	.align		4
.L_25:
        /*00b8*/ 	.byte	0x04, 0x1c
        /*00ba*/ 	.short	(.L_27 - .L_26)


	//   ....[0]....
.L_26:
        /*00bc*/ 	.word	0x00000660


	//   ....[1]....
        /*00c0*/ 	.word	0x000006a0


	//----- nvinfo : EIATTR_MAX_THREADS
	.align		4
.L_27:
        /*00c4*/ 	.byte	0x04, 0x05
        /*00c6*/ 	.short	(.L_29 - .L_28)
.L_28:
        /*00c8*/ 	.word	0x00000080
        /*00cc*/ 	.word	0x00000001
        /*00d0*/ 	.word	0x00000001
.L_29:


//--------------------- .nv.rel.action            --------------------------
	.section	.nv.rel.action,"",@"SHT_CUDA_RELOCINFO"
	.align	8
	.sectionentsize	8
        /*0000*/ 	.byte	0x73, 0x00, 0x00, 0x00, 0x00, 0x00, 0x00, 0x00, 0x00, 0x00, 0x00, 0x11, 0x25, 0x00, 0x05, 0x36


//--------------------- .nv.constant0.triton_     --------------------------
	.section	.nv.constant0.triton_,"a",@progbits
	.align	4
.nv.constant0.triton_:
	.zero		384


//--------------------- .text.triton_             --------------------------
	.section	.text.triton_,"ax",@progbits
	.sectionflags	@"SHF_BARRIERS=1"
	.sectioninfo	@"SHI_REGISTERS=25"
	.align	128
        .global         triton_
        .type           triton_,@function
        .size           triton_,(.L_x_1 - triton_)
        .other          triton_,@"STO_CUDA_ENTRY STV_DEFAULT"
triton_:
.text.triton_:
[----:B------:R-:W-:-:S02]  /*0000*/  IMAD.MOV.U32 R1, RZ, RZ, c[0x0][0x28] ;  /* 0x00000a00ff017624 */ /* 0x000fc400078e00ff */
[----:B------:R-:W0:Y:S01]  /*0010*/  S2R R13, SR_TID.X ;  /* 0x00000000000d7919 */ /* 0x000e220000002100 */
[----:B------:R-:W-:Y:S01]  /*0020*/  IMAD.MOV.U32 R9, RZ, RZ, 0x8 ;  /* 0x00000008ff097424 */ /* 0x000fe200078e00ff */
[----:B------:R-:W-:Y:S01]  /*0030*/  CS2R R10, SRZ ;  /* 0x00000000000a7805 */ /* 0x000fe2000001ff00 */
[----:B------:R-:W-:Y:S01]  /*0040*/  ULDC.64 UR4, c[0x0][0x118] ;  /* 0x0000460000047ab9 */ /* 0x000fe20000000a00 */
[----:B------:R-:W1:Y:S01]  /*0050*/  S2R R3, SR_CTAID.X ;  /* 0x0000000000037919 */ /* 0x000e620000002500 */
[----:B0-----:R-:W-:-:S05]  /*0060*/  LOP3.LUT R0, R13, 0x7, RZ, 0xc0, !PT ;  /* 0x000000070d007812 */ /* 0x001fca00078ec0ff */
[----:B-1----:R-:W-:-:S04]  /*0070*/  IMAD R12, R3, 0x8, R0 ;  /* 0x00000008030c7824 */ /* 0x002fc800078e0200 */
[C---:B------:R-:W-:Y:S01]  /*0080*/  IMAD.WIDE R8, R12.reuse, R9, c[0x0][0x160] ;  /* 0x000058000c087625 */ /* 0x040fe200078e0209 */
[----:B------:R-:W-:-:S13]  /*0090*/  ISETP.GE.AND P4, PT, R12, c[0x0][0x178], PT ;  /* 0x00005e000c007a0c */ /* 0x000fda0003f86270 */
[----:B------:R0:W2:Y:S01]  /*00a0*/  @!P4 LDG.E.EL.64 R10, [R8.64] ;  /* 0x00000004080ac981 */ /* 0x0000a2000c2e1b00 */
[----:B------:R-:W-:-:S04]  /*00b0*/  SHF.R.U32.HI R16, RZ, 0x3, R13 ;  /* 0x00000003ff107819 */ /* 0x000fc8000001160d */
[----:B------:R-:W-:-:S04]  /*00c0*/  SGXT.U32 R16, R16, 0x4 ;  /* 0x000000041010781a */ /* 0x000fc80000000000 */
[C---:B------:R-:W-:Y:S01]  /*00d0*/  LOP3.LUT R4, R16.reuse, 0x10, RZ, 0xfc, !PT ;  /* 0x0000001010047812 */ /* 0x040fe200078efcff */
[----:B------:R-:W1:Y:S01]  /*00e0*/  I2F.F64.U32 R2, R16 ;  /* 0x0000001000027312 */ /* 0x000e620000201800 */
[C---:B------:R-:W-:Y:S02]  /*00f0*/  LOP3.LUT R6, R16.reuse, 0x20, RZ, 0xfc, !PT ;  /* 0x0000002010067812 */ /* 0x040fe400078efcff */
[----:B------:R-:W-:-:S04]  /*0100*/  LOP3.LUT R17, R16, 0x30, RZ, 0xfc, !PT ;  /* 0x0000003010117812 */ /* 0x000fc800078efcff */
[----:B------:R-:W-:Y:S01]  /*0110*/  ISETP.LT.U32.AND P5, PT, R17, 0x32, !P4 ;  /* 0x000000321100780c */ /* 0x000fe200067a1070 */
[----:B------:R-:W3:Y:S08]  /*0120*/  I2F.F64.U32 R4, R4 ;  /* 0x0000000400047312 */ /* 0x000ef00000201800 */
[----:B------:R-:W4:Y:S08]  /*0130*/  I2F.F64.U32 R6, R6 ;  /* 0x0000000600067312 */ /* 0x000f300000201800 */
[----:B0-----:R-:W0:Y:S01]  /*0140*/  I2F.F64.U32 R8, R17 ;  /* 0x0000001100087312 */ /* 0x001e220000201800 */
[----:B--2---:R-:W2:-:S04]  /*0150*/  DSETP.NAN.AND P0, PT, R10, R10, PT ;  /* 0x0000000a0a00722a */ /* 0x004e880003f08000 */
[----:B------:R-:W5:Y:S02]  /*0160*/  DSETP.GEU.AND P1, PT, R10, 50, PT ;  /* 0x404900000a00742a */ /* 0x000f640003f2e000 */
[C---:B--2---:R-:W-:Y:S02]  /*0170*/  FSEL R19, R10.reuse, RZ, P0 ;  /* 0x000000ff0a137208 */ /* 0x044fe40000000000 */
[C---:B------:R-:W-:Y:S02]  /*0180*/  FSEL R21, R11.reuse, 3.140625, P0 ;  /* 0x404900000b157808 */ /* 0x040fe40000000000 */
[----:B-----5:R-:W-:Y:S02]  /*0190*/  FSEL R10, R10, R19, !P1 ;  /* 0x000000130a0a7208 */ /* 0x020fe40004800000 */
[----:B------:R-:W-:-:S06]  /*01a0*/  FSEL R11, R11, R21, !P1 ;  /* 0x000000150b0b7208 */ /* 0x000fcc0004800000 */
[----:B-1----:R-:W1:-:S04]  /*01b0*/  DSETP.GT.AND P0, PT, R10, R2, PT ;  /* 0x000000020a00722a */ /* 0x002e480003f04000 */
[C---:B---3--:R-:W2:Y:S02]  /*01c0*/  DSETP.GT.AND P1, PT, R10.reuse, R4, PT ;  /* 0x000000040a00722a */ /* 0x048ea40003f24000 */
[----:B-1----:R-:W-:Y:S02]  /*01d0*/  FSEL R16, RZ, 1, !P0 ;  /* 0x3f800000ff107808 */ /* 0x002fe40004000000 */
[C---:B----4-:R-:W1:Y:S02]  /*01e0*/  DSETP.GT.AND P2, PT, R10.reuse, R6, PT ;  /* 0x000000060a00722a */ /* 0x050e640003f44000 */
[----:B--2---:R-:W-:Y:S02]  /*01f0*/  FSEL R19, RZ, 1, !P1 ;  /* 0x3f800000ff137808 */ /* 0x004fe40004800000 */
[----:B0-----:R-:W0:Y:S02]  /*0200*/  DSETP.GT.AND P0, PT, R10, R8, PT ;  /* 0x000000080a00722a */ /* 0x001e240003f04000 */
[----:B-1----:R-:W-:Y:S01]  /*0210*/  FSEL R18, RZ, 1, !P2 ;  /* 0x3f800000ff127808 */ /* 0x002fe20005000000 */
[----:B------:R-:W-:Y:S01]  /*0220*/  FADD R19, R16, R19 ;  /* 0x0000001310137221 */ /* 0x000fe20000000000 */
[----:B------:R-:W-:-:S02]  /*0230*/  ISETP.GE.AND P2, PT, R13, 0x20, PT ;  /* 0x000000200d00780c */ /* 0x000fc40003f46270 */
[----:B0-----:R-:W-:Y:S01]  /*0240*/  FSEL R16, RZ, 1, !P0 ;  /* 0x3f800000ff107808 */ /* 0x001fe20004000000 */
[----:B------:R-:W-:Y:S01]  /*0250*/  FADD R18, R18, R19 ;  /* 0x0000001312127221 */ /* 0x000fe20000000000 */
[C---:B------:R-:W-:Y:S02]  /*0260*/  LOP3.LUT P0, RZ, R13.reuse, 0x3, RZ, 0xc0, !PT ;  /* 0x000000030dff7812 */ /* 0x040fe4000780c0ff */
[----:B------:R-:W-:Y:S02]  /*0270*/  FSEL R16, R16, RZ, P5 ;  /* 0x000000ff10107208 */ /* 0x000fe40002800000 */
[----:B------:R-:W-:Y:S02]  /*0280*/  FSEL R17, R18, RZ, !P4 ;  /* 0x000000ff12117208 */ /* 0x000fe40006000000 */
[----:B------:R-:W-:-:S03]  /*0290*/  ISETP.LT.AND P0, PT, R13, 0x20, !P0 ;  /* 0x000000200d00780c */ /* 0x000fc60004701270 */
[----:B------:R-:W-:Y:S01]  /*02a0*/  FADD R18, R16, R17 ;  /* 0x0000001110127221 */ /* 0x000fe20000000000 */
[----:B------:R-:W-:-:S04]  /*02b0*/  LOP3.LUT R16, R13, 0x1f, RZ, 0xc0, !PT ;  /* 0x0000001f0d107812 */ /* 0x000fc800078ec0ff */
[----:B------:R-:W0:Y:S01]  /*02c0*/  SHFL.BFLY PT, R17, R18, 0x10, 0x1f ;  /* 0x0e001f0012117f89 */ /* 0x000e2200000e0000 */
[----:B------:R-:W-:Y:S01]  /*02d0*/  ISETP.GE.U32.AND P3, PT, R16, 0x8, PT ;  /* 0x000000081000780c */ /* 0x000fe20003f66070 */
[----:B0-----:R-:W-:Y:S01]  /*02e0*/  FADD R19, R18, R17 ;  /* 0x0000001112137221 */ /* 0x001fe20000000000 */
[----:B------:R-:W-:-:S04]  /*02f0*/  SHF.R.U32.HI R17, RZ, 0x3, R13 ;  /* 0x00000003ff117819 */ /* 0x000fc8000001160d */
[----:B------:R-:W0:Y:S01]  /*0300*/  SHFL.BFLY PT, R20, R19, 0x8, 0x1f ;  /* 0x0d001f0013147f89 */ /* 0x000e2200000e0000 */
[----:B------:R-:W-:Y:S01]  /*0310*/  LOP3.LUT R16, R17, 0xc, RZ, 0xc0, !PT ;  /* 0x0000000c11107812 */ /* 0x000fe200078ec0ff */
[----:B------:R-:W-:-:S05]  /*0320*/  IMAD.SHL.U32 R17, R0, 0x10, RZ ;  /* 0x0000001000117824 */ /* 0x000fca00078e00ff */
[----:B------:R-:W-:Y:S01]  /*0330*/  LOP3.LUT R17, R17, R16, RZ, 0xfc, !PT ;  /* 0x0000001011117212 */ /* 0x000fe200078efcff */
[----:B0-----:R-:W-:-:S05]  /*0340*/  FADD R22, R19, R20 ;  /* 0x0000001413167221 */ /* 0x001fca0000000000 */
[----:B------:R-:W-:Y:S04]  /*0350*/  @!P3 STS [R17], R22 ;  /* 0x000000161100b388 */ /* 0x000fe80000000800 */
[----:B------:R-:W-:Y:S06]  /*0360*/  BAR.SYNC 0x0 ;  /* 0x0000000000007b1d */ /* 0x000fec0000000000 */
[----:B------:R-:W0:Y:S04]  /*0370*/  @!P2 LDS R15, [R13.X4] ;  /* 0x000000000d0fa984 */ /* 0x000e280000004800 */
[----:B0-----:R-:W0:Y:S02]  /*0380*/  SHFL.BFLY PT, R18, R15, 0x2, 0x1f ;  /* 0x0c401f000f127f89 */ /* 0x001e2400000e0000 */
[----:B0-----:R-:W-:-:S05]  /*0390*/  FADD R19, R15, R18 ;  /* 0x000000120f137221 */ /* 0x001fca0000000000 */
[----:B------:R-:W0:Y:S02]  /*03a0*/  SHFL.BFLY PT, R18, R19, 0x1, 0x1f ;  /* 0x0c201f0013127f89 */ /* 0x000e2400000e0000 */
[----:B0-----:R-:W-:-:S05]  /*03b0*/  FADD R20, R19, R18 ;  /* 0x0000001213147221 */ /* 0x001fca0000000000 */
[----:B------:R-:W-:Y:S04]  /*03c0*/  @P0 STS [R13.X4], R20 ;  /* 0x000000140d000388 */ /* 0x000fe80000004800 */
[----:B------:R-:W-:Y:S06]  /*03d0*/  BAR.SYNC 0x0 ;  /* 0x0000000000007b1d */ /* 0x000fec0000000000 */
[----:B------:R-:W0:Y:S04]  /*03e0*/  LDS R18, [R0.X16] ;  /* 0x0000000000127984 */ /* 0x000e28000000c800 */
[----:B------:R-:W-:Y:S06]  /*03f0*/  BAR.SYNC 0x0 ;  /* 0x0000000000007b1d */ /* 0x000fec0000000000 */
[----:B0-----:R-:W-:-:S13]  /*0400*/  FSETP.NEU.AND P1, PT, R18, RZ, PT ;  /* 0x000000ff1200720b */ /* 0x001fda0003f2d000 */
[----:B------:R-:W0:-:S06]  /*0410*/  DSETP.GT.OR P6, PT, R10, R2, !P1 ;  /* 0x000000020a00722a */ /* 0x000e0c0004fc4400 */
[----:B0-----:R-:W-:Y:S01]  /*0420*/  SEL R2, RZ, 0x1, !P6 ;  /* 0x00000001ff027807 */ /* 0x001fe20007000000 */
[----:B------:R-:W0:-:S03]  /*0430*/  DSETP.GT.OR P6, PT, R10, R4, !P1 ;  /* 0x000000040a00722a */ /* 0x000e060004fc4400 */
[----:B------:R-:W-:-:S03]  /*0440*/  I2FP.F32.U32 R2, R2 ;  /* 0x0000000200027245 */ /* 0x000fc60000201000 */
[----:B0-----:R-:W-:Y:S01]  /*0450*/  SEL R3, RZ, 0x1, !P6 ;  /* 0x00000001ff037807 */ /* 0x001fe20007000000 */
[C---:B------:R0:W1:Y:S02]  /*0460*/  DSETP.GT.OR P6, PT, R10.reuse, R6, !P1 ;  /* 0x000000060a00722a */ /* 0x0400640004fc4400 */
[----:B0-----:R-:W-:Y:S01]  /*0470*/  IMAD.MOV.U32 R7, RZ, RZ, 0x4 ;  /* 0x00000004ff077424 */ /* 0x001fe200078e00ff */
[----:B------:R-:W-:Y:S01]  /*0480*/  I2FP.F32.U32 R3, R3 ;  /* 0x0000000300037245 */ /* 0x000fe20000201000 */
[----:B------:R-:W0:Y:S02]  /*0490*/  DSETP.GT.OR P1, PT, R10, R8, !P1 ;  /* 0x000000080a00722a */ /* 0x000e240004f24400 */
[----:B-1----:R-:W-:Y:S02]  /*04a0*/  SEL R4, RZ, 0x1, !P6 ;  /* 0x00000001ff047807 */ /* 0x002fe40007000000 */
[----:B------:R-:W-:Y:S02]  /*04b0*/  FADD R3, R2, R3 ;  /* 0x0000000302037221 */ /* 0x000fe40000000000 */
[----:B------:R-:W-:-:S02]  /*04c0*/  I2FP.F32.U32 R4, R4 ;  /* 0x0000000400047245 */ /* 0x000fc40000201000 */
[----:B0-----:R-:W-:-:S03]  /*04d0*/  SEL R5, RZ, 0x1, !P1 ;  /* 0x00000001ff057807 */ /* 0x001fc60004800000 */
[----:B------:R-:W-:Y:S01]  /*04e0*/  FADD R3, R4, R3 ;  /* 0x0000000304037221 */ /* 0x000fe20000000000 */
[----:B------:R-:W-:-:S04]  /*04f0*/  I2FP.F32.U32 R5, R5 ;  /* 0x0000000500057245 */ /* 0x000fc80000201000 */
[----:B------:R-:W-:Y:S02]  /*0500*/  FSEL R5, R5, RZ, P5 ;  /* 0x000000ff05057208 */ /* 0x000fe40002800000 */
[----:B------:R-:W-:-:S05]  /*0510*/  FSEL R2, R3, RZ, !P4 ;  /* 0x000000ff03027208 */ /* 0x000fca0006000000 */
[----:B------:R-:W-:-:S05]  /*0520*/  FADD R2, R5, R2 ;  /* 0x0000000205027221 */ /* 0x000fca0000000000 */
[----:B------:R-:W0:Y:S02]  /*0530*/  SHFL.BFLY PT, R3, R2, 0x10, 0x1f ;  /* 0x0e001f0002037f89 */ /* 0x000e2400000e0000 */
[----:B0-----:R-:W-:-:S05]  /*0540*/  FADD R4, R2, R3 ;  /* 0x0000000302047221 */ /* 0x001fca0000000000 */
[----:B------:R-:W0:Y:S02]  /*0550*/  SHFL.BFLY PT, R3, R4, 0x8, 0x1f ;  /* 0x0d001f0004037f89 */ /* 0x000e2400000e0000 */
[----:B0-----:R-:W-:-:S05]  /*0560*/  FADD R8, R4, R3 ;  /* 0x0000000304087221 */ /* 0x001fca0000000000 */
[----:B------:R-:W-:Y:S04]  /*0570*/  @!P3 STS [R17], R8 ;  /* 0x000000081100b388 */ /* 0x000fe80000000800 */
[----:B------:R-:W-:Y:S06]  /*0580*/  BAR.SYNC 0x0 ;  /* 0x0000000000007b1d */ /* 0x000fec0000000000 */
[----:B------:R-:W0:Y:S04]  /*0590*/  @!P2 LDS R14, [R13.X4] ;  /* 0x000000000d0ea984 */ /* 0x000e280000004800 */
[----:B0-----:R-:W0:Y:S02]  /*05a0*/  SHFL.BFLY PT, R3, R14, 0x2, 0x1f ;  /* 0x0c401f000e037f89 */ /* 0x001e2400000e0000 */
[----:B0-----:R-:W-:Y:S01]  /*05b0*/  FADD R5, R14, R3 ;  /* 0x000000030e057221 */ /* 0x001fe20000000000 */
[----:B------:R-:W-:-:S04]  /*05c0*/  SHF.R.U32.HI R3, RZ, 0x3, R13 ;  /* 0x00000003ff037819 */ /* 0x000fc8000001160d */
[----:B------:R-:W0:Y:S01]  /*05d0*/  SHFL.BFLY PT, R6, R5, 0x1, 0x1f ;  /* 0x0c201f0005067f89 */ /* 0x000e2200000e0000 */
[----:B------:R-:W-:-:S04]  /*05e0*/  SGXT.U32 R3, R3, 0x2 ;  /* 0x000000020303781a */ /* 0x000fc80000000000 */
[----:B------:R-:W-:Y:S01]  /*05f0*/  LOP3.LUT P1, RZ, R16, R3, RZ, 0xfc, !PT ;  /* 0x0000000310ff7212 */ /* 0x000fe2000782fcff */
[----:B------:R-:W-:-:S03]  /*0600*/  IMAD.WIDE R2, R12, R7, c[0x0][0x168] ;  /* 0x00005a000c027625 */ /* 0x000fc600078e0207 */
[----:B------:R-:W-:Y:S01]  /*0610*/  ISETP.LT.AND P1, PT, R12, c[0x0][0x178], !P1 ;  /* 0x00005e000c007a0c */ /* 0x000fe20004f21270 */
[----:B0-----:R-:W-:-:S05]  /*0620*/  FADD R6, R5, R6 ;  /* 0x0000000605067221 */ /* 0x001fca0000000000 */
[----:B------:R-:W-:Y:S04]  /*0630*/  @P0 STS [R13.X4], R6 ;  /* 0x000000060d000388 */ /* 0x000fe80000004800 */
[----:B------:R-:W-:Y:S06]  /*0640*/  BAR.SYNC 0x0 ;  /* 0x0000000000007b1d */ /* 0x000fec0000000000 */
[----:B------:R0:W-:Y:S01]  /*0650*/  @P1 STG.E [R2.64], R18 ;  /* 0x0000001202001986 */ /* 0x0001e2000c101904 */
[----:B------:R-:W-:Y:S05]  /*0660*/  @!P1 EXIT ;  /* 0x000000000000994d */ /* 0x000fea0003800000 */
[----:B0-----:R-:W0:Y:S01]  /*0670*/  LDS R3, [R0.X16] ;  /* 0x0000000000037984 */ /* 0x001e22000000c800 */
[----:B------:R-:W-:-:S05]  /*0680*/  IMAD.WIDE R12, R12, R7, c[0x0][0x170] ;  /* 0x00005c000c0c7625 */ /* 0x000fca00078e0207 */
[----:B0-----:R-:W-:Y:S01]  /*0690*/  STG.E [R12.64], R3 ;  /* 0x000000030c007986 */ /* 0x001fe2000c101904 */
[----:B------:R-:W-:Y:S05]  /*06a0*/  EXIT ;  /* 0x000000000000794d */ /* 0x000fea0003800000 */
.L_x_0:
[----:B------:R-:W-:-:S00]  /*06b0*/  BRA `(.L_x_0) ;  /* 0xfffffff000007947 */ /* 0x000fc0000383ffff */
[----:B------:R-:W-:-:S00]  /*06c0*/  NOP ;  /* 0x0000000000007918 */ /* 0x000fc00000000000 */
        /* <DEDUP_REMOVED lines=11> */
.L_x_1:


//--------------------- .nv.shared.triton_        --------------------------
	.section	.nv.shared.triton_,"aw",@nobits
	.align	16
